//
// Generated by NVIDIA NVVM Compiler
//
// Compiler Build ID: CL-36424714
// Cuda compilation tools, release 13.0, V13.0.88
// Based on NVVM 20.0.0
//

.version 9.0
.target sm_100
.address_size 64

	// .globl	_Z7FindSumPf

.visible .entry _Z7FindSumPf(
	.param .u64 .ptr .align 1 _Z7FindSumPf_param_0
)
{
	.reg .pred 	%p<3>;
	.reg .b32 	%r<13>;
	.reg .b32 	%f<4>;
	.reg .b64 	%rd<7>;

	ld.param.u64 	%rd2, [_Z7FindSumPf_param_0];
	cvta.to.global.u64 	%rd1, %rd2;
	mov.u32 	%r1, %tid.x;
	mov.u32 	%r11, %ntid.x;
	shl.b32 	%r3, %r1, 1;
	mov.b32 	%r12, 1;
$L__BB0_1:
	setp.ge.u32 	%p1, %r1, %r11;
	@%p1 bra 	$L__BB0_3;
	mul.lo.s32 	%r9, %r3, %r12;
	add.s32 	%r10, %r9, %r12;
	mul.wide.s32 	%rd3, %r10, 4;
	add.s64 	%rd4, %rd1, %rd3;
	ld.global.f32 	%f1, [%rd4];
	mul.wide.s32 	%rd5, %r9, 4;
	add.s64 	%rd6, %rd1, %rd5;
	ld.global.f32 	%f2, [%rd6];
	add.f32 	%f3, %f1, %f2;
	st.global.f32 	[%rd6], %f3;
$L__BB0_3:
	shl.b32 	%r12, %r12, 1;
	shr.u32 	%r7, %r11, 1;
	setp.gt.u32 	%p2, %r11, 1;
	mov.u32 	%r11, %r7;
	@%p2 bra 	$L__BB0_1;
	ret;

}
	// .globl	_Z8FindDiffPff
.visible .entry _Z8FindDiffPff(
	.param .u64 .ptr .align 1 _Z8FindDiffPff_param_0,
	.param .f32 _Z8FindDiffPff_param_1
)
{
	.reg .b32 	%r<2>;
	.reg .b32 	%f<4>;
	.reg .b64 	%rd<5>;

	ld.param.u64 	%rd1, [_Z8FindDiffPff_param_0];
	ld.param.f32 	%f1, [_Z8FindDiffPff_param_1];
	cvta.to.global.u64 	%rd2, %rd1;
	mov.u32 	%r1, %tid.x;
	mul.wide.u32 	%rd3, %r1, 4;
	add.s64 	%rd4, %rd2, %rd3;
	ld.global.f32 	%f2, [%rd4];
	sub.f32 	%f3, %f2, %f1;
	st.global.f32 	[%rd4], %f3;
	ret;

}


// ===== COMPILED SASS (sm_100) =====

	.target	sm_100

	.elftype	@"ET_EXEC"


//--------------------- .note.nv.tkinfo           --------------------------
	.section	.note.nv.tkinfo,"",@"SHT_NOTE"
	.sectionflags	@"SHF_NOTE_NV_TKINFO"
	.tkinfo
        /*0018*/ 	.word	0x00000002
        /*0030*/ 	.string	""
        /*0030*/ 	.string	"ptxas"
        /*0030*/ 	.string	"Cuda compilation tools, release 13.0, V13.0.88"
        /*0030*/ 	.string	"Build cuda_13.0.r13.0/compiler.36424714_0"
        /*0030*/ 	.string	"-arch sm_100 -m 64 "



//--------------------- .note.nv.cuinfo           --------------------------
	.section	.note.nv.cuinfo,"",@"SHT_NOTE"
	.sectionflags	@"SHF_NOTE_NV_CUINFO"
        /*0018*/ 	.short	0x0002
        /*001a*/ 	.short	0x0064
        /*001c*/ 	.short	0x0082
	.zero		2


//--------------------- .nv.info                  --------------------------
	.section	.nv.info,"",@"SHT_CUDA_INFO"
	.align	4


	//----- nvinfo : EIATTR_REGCOUNT
	.align		4
        /*0000*/ 	.byte	0x04, 0x2f
        /*0002*/ 	.short	(.L_1 - .L_0)
	.align		4
.L_0:
        /*0004*/ 	.word	index@(_Z7FindSumPf)
        /*0008*/ 	.word	0x0000000c


	//----- nvinfo : EIATTR_FRAME_SIZE
	.align		4
.L_1:
        /*000c*/ 	.byte	0x04, 0x11
        /*000e*/ 	.short	(.L_3 - .L_2)
	.align		4
.L_2:
        /*0010*/ 	.word	index@(_Z7FindSumPf)
        /*0014*/ 	.word	0x00000000


	//----- nvinfo : EIATTR_REGCOUNT
	.align		4
.L_3:
        /*0018*/ 	.byte	0x04, 0x2f
        /*001a*/ 	.short	(.L_5 - .L_4)
	.align		4
.L_4:
        /*001c*/ 	.word	index@(_Z8FindDiffPff)
        /*0020*/ 	.word	0x00000008


	//----- nvinfo : EIATTR_FRAME_SIZE
	.align		4
.L_5:
        /*0024*/ 	.byte	0x04, 0x11
        /*0026*/ 	.short	(.L_7 - .L_6)
	.align		4
.L_6:
        /*0028*/ 	.word	index@(_Z8FindDiffPff)
        /*002c*/ 	.word	0x00000000


	//----- nvinfo : EIATTR_MIN_STACK_SIZE
	.align		4
.L_7:
        /*0030*/ 	.byte	0x04, 0x12
        /*0032*/ 	.short	(.L_9 - .L_8)
	.align		4
.L_8:
        /*0034*/ 	.word	index@(_Z8FindDiffPff)
        /*0038*/ 	.word	0x00000000


	//----- nvinfo : EIATTR_MIN_STACK_SIZE
	.align		4
.L_9:
        /*003c*/ 	.byte	0x04, 0x12
        /*003e*/ 	.short	(.L_11 - .L_10)
	.align		4
.L_10:
        /*0040*/ 	.word	index@(_Z7FindSumPf)
        /*0044*/ 	.word	0x00000000
.L_11:


//--------------------- .nv.compat                --------------------------
	.section	.nv.compat,"",@"SHT_CUDA_COMPAT_INFO"
	.align	4
        /*0000*/ 	.byte	0x02, 0x09, 0x00, 0x00, 0x02, 0x02, 0x01, 0x00, 0x02, 0x05, 0x05, 0x00, 0x03, 0x07, 0x01, 0x01
        /*0010*/ 	.byte	0x02, 0x03, 0x00, 0x00, 0x02, 0x06, 0x01, 0x00, 0x04, 0x0b, 0x08, 0x00, 0x09, 0x00, 0x00, 0x00
        /*0020*/ 	.byte	0x00, 0x00, 0x00, 0x00


//--------------------- .nv.info._Z8FindDiffPff   --------------------------
	.section	.nv.info._Z8FindDiffPff,"",@"SHT_CUDA_INFO"
	.sectionflags	@""
	.align	4


	//----- nvinfo : EIATTR_CUDA_API_VERSION
	.align		4
        /*0000*/ 	.byte	0x04, 0x37
        /*0002*/ 	.short	(.L_13 - .L_12)
.L_12:
        /*0004*/ 	.word	0x00000082


	//----- nvinfo : EIATTR_KPARAM_INFO
	.align		4
.L_13:
        /*0008*/ 	.byte	0x04, 0x17
        /*000a*/ 	.short	(.L_15 - .L_14)
.L_14:
        /*000c*/ 	.word	0x00000000
        /*0010*/ 	.short	0x0001
        /*0012*/ 	.short	0x0008
        /*0014*/ 	.byte	0x00, 0xf0, 0x11, 0x00


	//----- nvinfo : EIATTR_KPARAM_INFO
	.align		4
.L_15:
        /*0018*/ 	.byte	0x04, 0x17
        /*001a*/ 	.short	(.L_17 - .L_16)
.L_16:
        /*001c*/ 	.word	0x00000000
        /*0020*/ 	.short	0x0000
        /*0022*/ 	.short	0x0000
        /*0024*/ 	.byte	0x00, 0xf5, 0x21, 0x00


	//----- nvinfo : EIATTR_SPARSE_MMA_MASK
	.align		4
.L_17:
        /*0028*/ 	.byte	0x03, 0x50
        /*002a*/ 	.short	0x0000


	//----- nvinfo : EIATTR_MAXREG_COUNT
	.align		4
        /*002c*/ 	.byte	0x03, 0x1b
        /*002e*/ 	.short	0x00ff


	//----- nvinfo : EIATTR_MERCURY_ISA_VERSION
	.align		4
        /*0030*/ 	.byte	0x03, 0x5f
        /*0032*/ 	.short	0x0101


	//----- nvinfo : EIATTR_VRC_CTA_INIT_COUNT
	.align		4
        /*0034*/ 	.byte	0x02, 0x4a
	.zero		1
	.zero		1


	//----- nvinfo : EIATTR_EXIT_INSTR_OFFSETS
	.align		4
        /*0038*/ 	.byte	0x04, 0x1c
        /*003a*/ 	.short	(.L_19 - .L_18)


	//   ....[0]....
.L_18:
        /*003c*/ 	.word	0x00000090


	//----- nvinfo : EIATTR_CBANK_PARAM_SIZE
	.align		4
.L_19:
        /*0040*/ 	.byte	0x03, 0x19
        /*0042*/ 	.short	0x000c


	//----- nvinfo : EIATTR_PARAM_CBANK
	.align		4
        /*0044*/ 	.byte	0x04, 0x0a
        /*0046*/ 	.short	(.L_21 - .L_20)
	.align		4
.L_20:
        /*0048*/ 	.word	index@(.nv.constant0._Z8FindDiffPff)
        /*004c*/ 	.short	0x0380
        /*004e*/ 	.short	0x000c


	//----- nvinfo : EIATTR_SW_WAR
	.align		4
.L_21:
        /*0050*/ 	.byte	0x04, 0x36
        /*0052*/ 	.short	(.L_23 - .L_22)
.L_22:
        /*0054*/ 	.word	0x00000008
.L_23:


//--------------------- .nv.info._Z7FindSumPf     --------------------------
	.section	.nv.info._Z7FindSumPf,"",@"SHT_CUDA_INFO"
	.sectionflags	@""
	.align	4


	//----- nvinfo : EIATTR_CUDA_API_VERSION
	.align		4
        /*0000*/ 	.byte	0x04, 0x37
        /*0002*/ 	.short	(.L_25 - .L_24)
.L_24:
        /*0004*/ 	.word	0x00000082


	//----- nvinfo : EIATTR_KPARAM_INFO
	.align		4
.L_25:
        /*0008*/ 	.byte	0x04, 0x17
        /*000a*/ 	.short	(.L_27 - .L_26)
.L_26:
        /*000c*/ 	.word	0x00000000
        /*0010*/ 	.short	0x0000
        /*0012*/ 	.short	0x0000
        /*0014*/ 	.byte	0x00, 0xf5, 0x21, 0x00


	//----- nvinfo : EIATTR_SPARSE_MMA_MASK
	.align		4
.L_27:
        /*0018*/ 	.byte	0x03, 0x50
        /*001a*/ 	.short	0x0000


	//----- nvinfo : EIATTR_MAXREG_COUNT
	.align		4
        /*001c*/ 	.byte	0x03, 0x1b
        /*001e*/ 	.short	0x00ff


	//----- nvinfo : EIATTR_MERCURY_ISA_VERSION
	.align		4
        /*0020*/ 	.byte	0x03, 0x5f
        /*0022*/ 	.short	0x0101


	//----- nvinfo : EIATTR_VRC_CTA_INIT_COUNT
	.align		4
        /*0024*/ 	.byte	0x02, 0x4a
	.zero		1
	.zero		1


	//----- nvinfo : EIATTR_EXIT_INSTR_OFFSETS
	.align		4
        /*0028*/ 	.byte	0x04, 0x1c
        /*002a*/ 	.short	(.L_29 - .L_28)


	//   ....[0]....
.L_28:
        /*002c*/ 	.word	0x00000180


	//----- nvinfo : EIATTR_CRS_STACK_SIZE
	.align		4
.L_29:
        /*0030*/ 	.byte	0x04, 0x1e
        /*0032*/ 	.short	(.L_31 - .L_30)
.L_30:
        /*0034*/ 	.word	0x00000000


	//----- nvinfo : EIATTR_CBANK_PARAM_SIZE
	.align		4
.L_31:
        /*0038*/ 	.byte	0x03, 0x19
        /*003a*/ 	.short	0x0008


	//----- nvinfo : EIATTR_PARAM_CBANK
	.align		4
        /*003c*/ 	.byte	0x04, 0x0a
        /*003e*/ 	.short	(.L_33 - .L_32)
	.align		4
.L_32:
        /*0040*/ 	.word	index@(.nv.constant0._Z7FindSumPf)
        /*0044*/ 	.short	0x0380
        /*0046*/ 	.short	0x0008


	//----- nvinfo : EIATTR_SW_WAR
	.align		4
.L_33:
        /*0048*/ 	.byte	0x04, 0x36
        /*004a*/ 	.short	(.L_35 - .L_34)
.L_34:
        /*004c*/ 	.word	0x00000008
.L_35:


//--------------------- .nv.callgraph             --------------------------
	.section	.nv.callgraph,"",@"SHT_CUDA_CALLGRAPH"
	.align	4
	.sectionentsize	8
	.align		4
        /*0000*/ 	.word	0x00000000
	.align		4
        /*0004*/ 	.word	0xffffffff
	.align		4
        /*0008*/ 	.word	0x00000000
	.align		4
        /*000c*/ 	.word	0xfffffffe
	.align		4
        /*0010*/ 	.word	0x00000000
	.align		4
        /*0014*/ 	.word	0xfffffffd
	.align		4
        /*0018*/ 	.word	0x00000000
	.align		4
        /*001c*/ 	.word	0xfffffffc


//--------------------- .text._Z8FindDiffPff      --------------------------
	.section	.text._Z8FindDiffPff,"ax",@progbits
	.align	128
        .global         _Z8FindDiffPff
        .type           _Z8FindDiffPff,@function
        .size           _Z8FindDiffPff,(.L_x_5 - _Z8FindDiffPff)
        .other          _Z8FindDiffPff,@"STO_CUDA_ENTRY STV_DEFAULT"
_Z8FindDiffPff:
.text._Z8FindDiffPff:
[----:B------:R-:W-:Y:S01]  /*0000*/  LDC R1, c[0x0][0x37c] ;  /* 0x0000df00ff017b82 */ /* 0x000fe20000000800 */
[----:B------:R-:W0:Y:S07]  /*0010*/  S2R R5, SR_TID.X ;  /* 0x0000000000057919 */ /* 0x000e2e0000002100 */
[----:B------:R-:W0:Y:S01]  /*0020*/  LDC.64 R2, c[0x0][0x380] ;  /* 0x0000e000ff027b82 */ /* 0x000e220000000a00 */
[----:B------:R-:W1:Y:S01]  /*0030*/  LDCU.64 UR4, c[0x0][0x358] ;  /* 0x00006b00ff0477ac */ /* 0x000e620008000a00 */
[----:B------:R-:W2:Y:S01]  /*0040*/  LDCU UR6, c[0x0][0x388] ;  /* 0x00007100ff0677ac */ /* 0x000ea20008000800 */
[----:B0-----:R-:W-:-:S05]  /*0050*/  IMAD.WIDE.U32 R2, R5, 0x4, R2 ;  /* 0x0000000405027825 */ /* 0x001fca00078e0002 */
[----:B-1----:R-:W2:Y:S02]  /*0060*/  LDG.E R0, desc[UR4][R2.64] ;  /* 0x0000000402007981 */ /* 0x002ea4000c1e1900 */
[----:B--2---:R-:W-:-:S05]  /*0070*/  FADD R5, R0, -UR6 ;  /* 0x8000000600057e21 */ /* 0x004fca0008000000 */
[----:B------:R-:W-:Y:S01]  /*0080*/  STG.E desc[UR4][R2.64], R5 ;  /* 0x0000000502007986 */ /* 0x000fe2000c101904 */
[----:B------:R-:W-:Y:S05]  /*0090*/  EXIT ;  /* 0x000000000000794d */ /* 0x000fea0003800000 */
.L_x_0:
[----:B------:R-:W-:-:S00]  /*00a0*/  BRA `(.L_x_0) ;  /* 0xfffffffc00fc7947 */ /* 0x000fc0000383ffff */
[----:B------:R-:W-:-:S00]  /*00b0*/  NOP ;  /* 0x0000000000007918 */ /* 0x000fc00000000000 */
        /* <DEDUP_REMOVED lines=12> */
.L_x_5:


//--------------------- .text._Z7FindSumPf        --------------------------
	.section	.text._Z7FindSumPf,"ax",@progbits
	.align	128
        .global         _Z7FindSumPf
        .type           _Z7FindSumPf,@function
        .size           _Z7FindSumPf,(.L_x_6 - _Z7FindSumPf)
        .other          _Z7FindSumPf,@"STO_CUDA_ENTRY STV_DEFAULT"
_Z7FindSumPf:
.text._Z7FindSumPf:
[----:B------:R-:W-:Y:S01]  /*0000*/  LDC R1, c[0x0][0x37c] ;  /* 0x0000df00ff017b82 */ /* 0x000fe20000000800 */
[----:B------:R-:W0:Y:S07]  /*0010*/  S2R R8, SR_TID.X ;  /* 0x0000000000087919 */ /* 0x000e2e0000002100 */
[----:B------:R-:W1:Y:S01]  /*0020*/  LDC.64 R6, c[0x0][0x380] ;  /* 0x0000e000ff067b82 */ /* 0x000e620000000a00 */
[----:B------:R-:W2:Y:S01]  /*0030*/  LDCU.64 UR8, c[0x0][0x358] ;  /* 0x00006b00ff0877ac */ /* 0x000ea20008000a00 */
[----:B------:R-:W3:Y:S01]  /*0040*/  LDCU UR4, c[0x0][0x360] ;  /* 0x00006c00ff0477ac */ /* 0x000ee20008000800 */
[----:B------:R-:W-:Y:S01]  /*0050*/  UMOV UR6, 0x1 ;  /* 0x0000000100067882 */ /* 0x000fe20000000000 */
[----:B0-23--:R-:W-:-:S07]  /*0060*/  SHF.L.U32 R0, R8, 0x1, RZ ;  /* 0x0000000108007819 */ /* 0x00dfce00000006ff */
.L_x_3:
[----:B------:R-:W-:Y:S01]  /*0070*/  ISETP.GE.U32.AND P0, PT, R8, UR4, PT ;  /* 0x0000000408007c0c */ /* 0x000fe2000bf06070 */
[----:B------:R-:W-:-:S12]  /*0080*/  BSSY.RECONVERGENT B0, `(.L_x_1) ;  /* 0x000000a000007945 */ /* 0x000fd80003800200 */
[----:B0-----:R-:W-:Y:S05]  /*0090*/  @P0 BRA `(.L_x_2) ;  /* 0x0000000000200947 */ /* 0x001fea0003800000 */
[----:B------:R-:W-:-:S05]  /*00a0*/  IMAD R5, R0, UR6, RZ ;  /* 0x0000000600057c24 */ /* 0x000fca000f8e02ff */
[C---:B------:R-:W-:Y:S01]  /*00b0*/  IADD3 R3, PT, PT, R5.reuse, UR6, RZ ;  /* 0x0000000605037c10 */ /* 0x040fe2000fffe0ff */
[----:B-1----:R-:W-:-:S04]  /*00c0*/  IMAD.WIDE R4, R5, 0x4, R6 ;  /* 0x0000000405047825 */ /* 0x002fc800078e0206 */
[----:B------:R-:W-:Y:S01]  /*00d0*/  IMAD.WIDE R2, R3, 0x4, R6 ;  /* 0x0000000403027825 */ /* 0x000fe200078e0206 */
[----:B------:R-:W2:Y:S05]  /*00e0*/  LDG.E R9, desc[UR8][R4.64] ;  /* 0x0000000804097981 */ /* 0x000eaa000c1e1900 */
[----:B------:R-:W2:Y:S02]  /*00f0*/  LDG.E R2, desc[UR8][R2.64] ;  /* 0x0000000802027981 */ /* 0x000ea4000c1e1900 */
[----:B--2---:R-:W-:-:S05]  /*0100*/  FADD R9, R2, R9 ;  /* 0x0000000902097221 */ /* 0x004fca0000000000 */
[----:B------:R0:W-:Y:S02]  /*0110*/  STG.E desc[UR8][R4.64], R9 ;  /* 0x0000000904007986 */ /* 0x0001e4000c101908 */
.L_x_2:
[----:B------:R-:W-:Y:S05]  /*0120*/  BSYNC.RECONVERGENT B0 ;  /* 0x0000000000007941 */ /* 0x000fea0003800200 */
.L_x_1:
[----:B------:R-:W-:Y:S02]  /*0130*/  UISETP.GT.U32.AND UP0, UPT, UR4, 0x1, UPT ;  /* 0x000000010400788c */ /* 0x000fe4000bf04070 */
[----:B------:R-:W-:Y:S02]  /*0140*/  USHF.R.U32.HI UR5, URZ, 0x1, UR4 ;  /* 0x00000001ff057899 */ /* 0x000fe40008011604 */
[----:B------:R-:W-:-:S05]  /*0150*/  USHF.L.U32 UR6, UR6, 0x1, URZ ;  /* 0x0000000106067899 */ /* 0x000fca00080006ff */
[----:B------:R-:W-:Y:S01]  /*0160*/  UMOV UR4, UR5 ;  /* 0x0000000500047c82 */ /* 0x000fe20008000000 */
[----:B------:R-:W-:Y:S06]  /*0170*/  BRA.U UP0, `(.L_x_3) ;  /* 0xfffffffd00bc7547 */ /* 0x000fec000b83ffff */
[----:B------:R-:W-:Y:S05]  /*0180*/  EXIT ;  /* 0x000000000000794d */ /* 0x000fea0003800000 */
.L_x_4:
        /* <DEDUP_REMOVED lines=15> */
.L_x_6:


//--------------------- .nv.shared.reserved.0     --------------------------
	.section	.nv.shared.reserved.0,"aw",@nobits
	.weak		__nv_reservedSMEM_offset_0_alias
	.size		__nv_reservedSMEM_offset_0_alias, 0, 64
	.other		__nv_reservedSMEM_offset_0_alias,@"STO_CUDA_RESERVED_SHARED STV_DEFAULT"
__nv_reservedSMEM_offset_0_alias:
	.zero		0
	.zero		64


//--------------------- .nv.constant0._Z8FindDiffPff --------------------------
	.section	.nv.constant0._Z8FindDiffPff,"a",@progbits
	.sectionflags	@""
	.align	4
.nv.constant0._Z8FindDiffPff:
	.zero		908


//--------------------- .nv.constant0._Z7FindSumPf --------------------------
	.section	.nv.constant0._Z7FindSumPf,"a",@progbits
	.sectionflags	@""
	.align	4
.nv.constant0._Z7FindSumPf:
	.zero		904


//--------------------- SYMBOLS --------------------------

	.type		.nv.reservedSmem.offset0,@object
	.size		.nv.reservedSmem.offset0,0x4
